	.headerflags	@"EF_CUDA_TEXMODE_UNIFIED EF_CUDA_64BIT_ADDRESS EF_CUDA_ACCELERATORS EF_CUDA_SM90 EF_CUDA_VIRTUAL_SM(EF_CUDA_SM90)"
	.elftype	@"ET_EXEC"


//--------------------- .nv.info                  --------------------------
	.section	.nv.info,"",@"SHT_CUDA_INFO"
	.align	4


	//----- nvinfo : EIATTR_REGCOUNT
	.align		4
        /*0000*/ 	.byte	0x04, 0x2f
        /*0002*/ 	.short	(.L_3 - .L_2)
	.align		4
.L_2:
        /*0004*/ 	.word	index@(triton_poi_fused__native_batch_norm_legit_no_training_mul_sigmoid_10)
        /*0008*/ 	.word	0x00000016


	//----- nvinfo : EIATTR_MIN_STACK_SIZE
	.align		4
.L_3:
        /*000c*/ 	.byte	0x04, 0x12
        /*000e*/ 	.short	(.L_5 - .L_4)
	.align		4
.L_4:
        /*0010*/ 	.word	index@(triton_poi_fused__native_batch_norm_legit_no_training_mul_sigmoid_10)
        /*0014*/ 	.word	0x00000000


	//----- nvinfo : EIATTR_FRAME_SIZE
	.align		4
.L_5:
        /*0018*/ 	.byte	0x04, 0x11
        /*001a*/ 	.short	(.L_7 - .L_6)
	.align		4
.L_6:
        /*001c*/ 	.word	index@(triton_poi_fused__native_batch_norm_legit_no_training_mul_sigmoid_10)
        /*0020*/ 	.word	0x00000000


	//----- nvinfo : EIATTR_MIN_STACK_SIZE
	.align		4
.L_7:
        /*0024*/ 	.byte	0x04, 0x12
        /*0026*/ 	.short	(.L_9 - .L_8)
	.align		4
.L_8:
        /*0028*/ 	.word	index@(triton_poi_fused__native_batch_norm_legit_no_training_mul_sigmoid_10)
        /*002c*/ 	.word	0x00000000
.L_9:


//--------------------- .nv.info.triton_poi_fused__native_batch_norm_legit_no_training_mul_sigmoid_10 --------------------------
	.section	.nv.info.triton_poi_fused__native_batch_norm_legit_no_training_mul_sigmoid_10,"",@"SHT_CUDA_INFO"
	.sectionflags	@""
	.align	4


	//----- nvinfo : EIATTR_CUDA_API_VERSION
	.align		4
        /*0000*/ 	.byte	0x04, 0x37
        /*0002*/ 	.short	(.L_11 - .L_10)
.L_10:
        /*0004*/ 	.word	0x0000007c


	//----- nvinfo : EIATTR_KPARAM_INFO
	.align		4
.L_11:
        /*0008*/ 	.byte	0x04, 0x17
        /*000a*/ 	.short	(.L_13 - .L_12)
.L_12:
        /*000c*/ 	.word	0x00000000
        /*0010*/ 	.short	0x0006
        /*0012*/ 	.short	0x0030
        /*0014*/ 	.byte	0x00, 0xf0, 0x11, 0x00


	//----- nvinfo : EIATTR_KPARAM_INFO
	.align		4
.L_13:
        /*0018*/ 	.byte	0x04, 0x17
        /*001a*/ 	.short	(.L_15 - .L_14)
.L_14:
        /*001c*/ 	.word	0x00000000
        /*0020*/ 	.short	0x0005
        /*0022*/ 	.short	0x0028
        /*0024*/ 	.byte	0x00, 0xf4, 0x21, 0x00


	//----- nvinfo : EIATTR_KPARAM_INFO
	.align		4
.L_15:
        /*0028*/ 	.byte	0x04, 0x17
        /*002a*/ 	.short	(.L_17 - .L_16)
.L_16:
        /*002c*/ 	.word	0x00000000
        /*0030*/ 	.short	0x0004
        /*0032*/ 	.short	0x0020
        /*0034*/ 	.byte	0x00, 0xf4, 0x21, 0x00


	//----- nvinfo : EIATTR_KPARAM_INFO
	.align		4
.L_17:
        /*0038*/ 	.byte	0x04, 0x17
        /*003a*/ 	.short	(.L_19 - .L_18)
.L_18:
        /*003c*/ 	.word	0x00000000
        /*0040*/ 	.short	0x0003
        /*0042*/ 	.short	0x0018
        /*0044*/ 	.byte	0x00, 0xf4, 0x21, 0x00


	//----- nvinfo : EIATTR_KPARAM_INFO
	.align		4
.L_19:
        /*0048*/ 	.byte	0x04, 0x17
        /*004a*/ 	.short	(.L_21 - .L_20)
.L_20:
        /*004c*/ 	.word	0x00000000
        /*0050*/ 	.short	0x0002
        /*0052*/ 	.short	0x0010
        /*0054*/ 	.byte	0x00, 0xf4, 0x21, 0x00


	//----- nvinfo : EIATTR_KPARAM_INFO
	.align		4
.L_21:
        /*0058*/ 	.byte	0x04, 0x17
        /*005a*/ 	.short	(.L_23 - .L_22)
.L_22:
        /*005c*/ 	.word	0x00000000
        /*0060*/ 	.short	0x0001
        /*0062*/ 	.short	0x0008
        /*0064*/ 	.byte	0x00, 0xf4, 0x21, 0x00


	//----- nvinfo : EIATTR_KPARAM_INFO
	.align		4
.L_23:
        /*0068*/ 	.byte	0x04, 0x17
        /*006a*/ 	.short	(.L_25 - .L_24)
.L_24:
        /*006c*/ 	.word	0x00000000
        /*0070*/ 	.short	0x0000
        /*0072*/ 	.short	0x0000
        /*0074*/ 	.byte	0x00, 0xf4, 0x21, 0x00


	//----- nvinfo : EIATTR_SPARSE_MMA_MASK
	.align		4
.L_25:
        /*0078*/ 	.byte	0x03, 0x50
        /*007a*/ 	.short	0x0000


	//----- nvinfo : EIATTR_MAXREG_COUNT
	.align		4
        /*007c*/ 	.byte	0x03, 0x1b
        /*007e*/ 	.short	0x00ff


	//----- nvinfo : EIATTR_EXIT_INSTR_OFFSETS
	.align		4
        /*0080*/ 	.byte	0x04, 0x1c
        /*0082*/ 	.short	(.L_27 - .L_26)


	//   ....[0]....
.L_26:
        /*0084*/ 	.word	0x000005e0


	//   ....[1]....
        /*0088*/ 	.word	0x00000600


	//----- nvinfo : EIATTR_REQNTID
	.align		4
.L_27:
        /*008c*/ 	.byte	0x04, 0x10
        /*008e*/ 	.short	(.L_29 - .L_28)
.L_28:
        /*0090*/ 	.word	0x00000080
        /*0094*/ 	.word	0x00000001
        /*0098*/ 	.word	0x00000001


	//----- nvinfo : EIATTR_CBANK_PARAM_SIZE
	.align		4
.L_29:
        /*009c*/ 	.byte	0x03, 0x19
        /*009e*/ 	.short	0x0034


	//----- nvinfo : EIATTR_PARAM_CBANK
	.align		4
        /*00a0*/ 	.byte	0x04, 0x0a
        /*00a2*/ 	.short	(.L_31 - .L_30)
	.align		4
.L_30:
        /*00a4*/ 	.word	index@(.nv.constant0.triton_poi_fused__native_batch_norm_legit_no_training_mul_sigmoid_10)
        /*00a8*/ 	.short	0x0210
        /*00aa*/ 	.short	0x0034


	//----- nvinfo : EIATTR_SW_WAR
	.align		4
.L_31:
        /*00ac*/ 	.byte	0x04, 0x36
        /*00ae*/ 	.short	(.L_33 - .L_32)
.L_32:
        /*00b0*/ 	.word	0x00000008
.L_33:


//--------------------- .nv.callgraph             --------------------------
	.section	.nv.callgraph,"",@"SHT_CUDA_CALLGRAPH"
	.align	4
	.sectionentsize	8
	.align		4
        /*0000*/ 	.word	0x00000000
	.align		4
        /*0004*/ 	.word	0xffffffff
	.align		4
        /*0008*/ 	.word	0x00000000
	.align		4
        /*000c*/ 	.word	0xfffffffe
	.align		4
        /*0010*/ 	.word	0x00000000
	.align		4
        /*0014*/ 	.word	0xfffffffd
	.align		4
        /*0018*/ 	.word	0x00000000
	.align		4
        /*001c*/ 	.word	0xfffffffc


//--------------------- .nv.constant4             --------------------------
	.section	.nv.constant4,"a",@progbits
	.align	8
	.align		8
.nv.constant4:
        /*0000*/ 	.dword	_$_str
	.align		8
        /*0008*/ 	.dword	_$_str_$_2


//--------------------- .text.triton_poi_fused__native_batch_norm_legit_no_training_mul_sigmoid_10 --------------------------
	.section	.text.triton_poi_fused__native_batch_norm_legit_no_training_mul_sigmoid_10,"ax",@progbits
	.align	128
        .global         triton_poi_fused__native_batch_norm_legit_no_training_mul_sigmoid_10
        .type           triton_poi_fused__native_batch_norm_legit_no_training_mul_sigmoid_10,@function
        .size           triton_poi_fused__native_batch_norm_legit_no_training_mul_sigmoid_10,(.L_x_1 - triton_poi_fused__native_batch_norm_legit_no_training_mul_sigmoid_10)
        .other          triton_poi_fused__native_batch_norm_legit_no_training_mul_sigmoid_10,@"STO_CUDA_ENTRY STV_DEFAULT"
triton_poi_fused__native_batch_norm_legit_no_training_mul_sigmoid_10:
.text.triton_poi_fused__native_batch_norm_legit_no_training_mul_sigmoid_10:
[----:B------:R-:W0:Y:S01]  /*0000*/  LDC R1, c[0x0][0x28] ;  /* 0x00000a00ff017b82 */ /* 0x000e220000000800 */
[----:B------:R-:W1:Y:S07]  /*0010*/  S2R R0, SR_TID.X ;  /* 0x0000000000007919 */ /* 0x000e6e0000002100 */
[----:B------:R-:W2:Y:S01]  /*0020*/  LDC.64 R12, c[0x0][0x228] ;  /* 0x00008a00ff0c7b82 */ /* 0x000ea20000000a00 */
[----:B------:R-:W-:Y:S01]  /*0030*/  ULDC.64 UR4, c[0x0][0x208] ;  /* 0x0000820000047ab9 */ /* 0x000fe20000000a00 */
[----:B------:R-:W3:Y:S06]  /*0040*/  S2R R5, SR_CTAID.X ;  /* 0x0000000000057919 */ /* 0x000eec0000002500 */
[----:B------:R-:W4:Y:S08]  /*0050*/  LDC.64 R16, c[0x0][0x218] ;  /* 0x00008600ff107b82 */ /* 0x000f300000000a00 */
[----:B------:R-:W5:Y:S08]  /*0060*/  LDC.64 R8, c[0x0][0x220] ;  /* 0x00008800ff087b82 */ /* 0x000f700000000a00 */
[----:B------:R-:W4:Y:S01]  /*0070*/  LDC.64 R6, c[0x0][0x230] ;  /* 0x00008c00ff067b82 */ /* 0x000f220000000a00 */
[----:B-1----:R-:W-:-:S07]  /*0080*/  SHF.L.U32 R0, R0, 0x1, RZ ;  /* 0x0000000100007819 */ /* 0x002fce00000006ff */
[----:B------:R-:W1:Y:S01]  /*0090*/  LDC.64 R18, c[0x0][0x238] ;  /* 0x00008e00ff127b82 */ /* 0x000e620000000a00 */
[----:B---3--:R-:W-:Y:S02]  /*00a0*/  SHF.R.S32.HI R3, RZ, 0x17, R5 ;  /* 0x00000017ff037819 */ /* 0x008fe40000011405 */
[----:B------:R-:W-:Y:S02]  /*00b0*/  LOP3.LUT R0, R0, 0xfe, RZ, 0xc0, !PT ;  /* 0x000000fe00007812 */ /* 0x000fe400078ec0ff */
[----:B------:R-:W-:Y:S02]  /*00c0*/  SGXT R3, R3, 0x1 ;  /* 0x000000010303781a */ /* 0x000fe40000000200 */
[----:B------:R-:W-:Y:S02]  /*00d0*/  LEA R0, R5, R0, 0x8 ;  /* 0x0000000005007211 */ /* 0x000fe400078e40ff */
[----:B------:R-:W-:Y:S02]  /*00e0*/  CS2R R4, SRZ ;  /* 0x0000000000047805 */ /* 0x000fe4000001ff00 */
[----:B------:R-:W-:-:S02]  /*00f0*/  LEA.HI R3, R3, R0, RZ, 0x4 ;  /* 0x0000000003037211 */ /* 0x000fc400078f20ff */
[----:B------:R-:W-:Y:S02]  /*0100*/  ISETP.GE.AND P0, PT, R0, 0x800, PT ;  /* 0x000008000000780c */ /* 0x000fe40003f06270 */
[----:B------:R-:W-:-:S04]  /*0110*/  SHF.R.S32.HI R3, RZ, 0x4, R3 ;  /* 0x00000004ff037819 */ /* 0x000fc80000011403 */
[----:B------:R-:W-:-:S04]  /*0120*/  LEA.HI R2, R3, R3, RZ, 0x5 ;  /* 0x0000000303027211 */ /* 0x000fc800078f28ff */
[----:B------:R-:W-:-:S04]  /*0130*/  LOP3.LUT R2, R2, 0xffffffe0, RZ, 0xc0, !PT ;  /* 0xffffffe002027812 */ /* 0x000fc800078ec0ff */
[----:B------:R-:W-:-:S05]  /*0140*/  IADD3 R15, R3, -R2, RZ ;  /* 0x80000002030f7210 */ /* 0x000fca0007ffe0ff */
[----:B--2---:R-:W-:-:S05]  /*0150*/  IMAD.WIDE R12, R15, 0x4, R12 ;  /* 0x000000040f0c7825 */ /* 0x004fca00078e020c */
[----:B------:R-:W2:Y:S04]  /*0160*/  @!P0 LDG.E.EL R4, desc[UR4][R12.64] ;  /* 0x000000040c048981 */ /* 0x000ea8000c2e1900 */
[----:B------:R3:W2:Y:S01]  /*0170*/  @!P0 LDG.E.EL R5, desc[UR4][R12.64] ;  /* 0x000000040c058981 */ /* 0x0006a2000c2e1900 */
[----:B------:R-:W-:Y:S02]  /*0180*/  CS2R R10, SRZ ;  /* 0x00000000000a7805 */ /* 0x000fe4000001ff00 */
[----:B------:R-:W-:Y:S01]  /*0190*/  CS2R R2, SRZ ;  /* 0x0000000000027805 */ /* 0x000fe2000001ff00 */
[----:B----4-:R-:W-:-:S04]  /*01a0*/  IMAD.WIDE R16, R0, 0x4, R16 ;  /* 0x0000000400107825 */ /* 0x010fc800078e0210 */
[C---:B-----5:R-:W-:Y:S01]  /*01b0*/  IMAD.WIDE R8, R15.reuse, 0x4, R8 ;  /* 0x000000040f087825 */ /* 0x060fe200078e0208 */
[----:B------:R4:W5:Y:S01]  /*01c0*/  @!P0 LDG.E.64 R2, desc[UR4][R16.64] ;  /* 0x0000000410028981 */ /* 0x000962000c1e1b00 */
[----:B---3--:R-:W-:Y:S02]  /*01d0*/  CS2R R12, SRZ ;  /* 0x00000000000c7805 */ /* 0x008fe4000001ff00 */
[C---:B0-----:R-:W-:Y:S01]  /*01e0*/  IMAD.WIDE R6, R15.reuse, 0x4, R6 ;  /* 0x000000040f067825 */ /* 0x041fe200078e0206 */
[----:B------:R-:W5:Y:S03]  /*01f0*/  @!P0 LDG.E.EL R11, desc[UR4][R8.64] ;  /* 0x00000004080b8981 */ /* 0x000f66000c2e1900 */
[----:B-1----:R-:W-:Y:S01]  /*0200*/  IMAD.WIDE R18, R15, 0x4, R18 ;  /* 0x000000040f127825 */ /* 0x002fe200078e0212 */
[----:B------:R-:W3:Y:S01]  /*0210*/  @!P0 LDG.E.EL R12, desc[UR4][R8.64] ;  /* 0x00000004080c8981 */ /* 0x000ee2000c2e1900 */
[----:B------:R-:W-:-:S03]  /*0220*/  CS2R R14, SRZ ;  /* 0x00000000000e7805 */ /* 0x000fc6000001ff00 */
[----:B------:R-:W3:Y:S04]  /*0230*/  @!P0 LDG.E.EL R13, desc[UR4][R6.64] ;  /* 0x00000004060d8981 */ /* 0x000ee8000c2e1900 */
[----:B------:R-:W3:Y:S04]  /*0240*/  @!P0 LDG.E.EL R10, desc[UR4][R18.64] ;  /* 0x00000004120a8981 */ /* 0x000ee8000c2e1900 */
[----:B------:R0:W3:Y:S04]  /*0250*/  @!P0 LDG.E.EL R15, desc[UR4][R6.64] ;  /* 0x00000004060f8981 */ /* 0x0000e8000c2e1900 */
[----:B------:R-:W3:Y:S01]  /*0260*/  @!P0 LDG.E.EL R14, desc[UR4][R18.64] ;  /* 0x00000004120e8981 */ /* 0x000ee2000c2e1900 */
[----:B--2---:R-:W-:-:S04]  /*0270*/  FADD R4, R4, 0.0010000000474974513054 ;  /* 0x3a83126f04047421 */ /* 0x004fc80000000000 */
[----:B----4-:R-:W1:Y:S01]  /*0280*/  MUFU.SQRT R16, R4 ;  /* 0x0000000400107308 */ /* 0x010e620000002000 */
[----:B------:R-:W-:-:S07]  /*0290*/  FADD R5, R5, 0.0010000000474974513054 ;  /* 0x3a83126f05057421 */ /* 0x000fce0000000000 */
[----:B------:R-:W2:Y:S01]  /*02a0*/  MUFU.SQRT R17, R5 ;  /* 0x0000000500117308 */ /* 0x000ea20000002000 */
[C---:B-1----:R-:W-:Y:S02]  /*02b0*/  FSETP.GT.AND P1, PT, R16.reuse, 8.50705917302346158658e+37, PT ;  /* 0x7e8000001000780b */ /* 0x042fe40003f24000 */
[----:B------:R-:W-:Y:S02]  /*02c0*/  FSETP.GEU.AND P3, PT, R16, 1.175494350822287508e-38, PT ;  /* 0x008000001000780b */ /* 0x000fe40003f6e000 */
[C---:B--2---:R-:W-:Y:S02]  /*02d0*/  FSETP.GT.AND P2, PT, R17.reuse, 8.50705917302346158658e+37, PT ;  /* 0x7e8000001100780b */ /* 0x044fe40003f44000 */
[----:B------:R-:W-:-:S07]  /*02e0*/  FSETP.GEU.AND P4, PT, R17, 1.175494350822287508e-38, PT ;  /* 0x008000001100780b */ /* 0x000fce0003f8e000 */
[----:B------:R-:W-:Y:S01]  /*02f0*/  @P1 FMUL R16, R16, 0.25 ;  /* 0x3e80000010101820 */ /* 0x000fe20000400000 */
[----:B------:R-:W-:-:S03]  /*0300*/  HFMA2.MMA R4, -RZ, RZ, 1.625, 0 ;  /* 0x3e800000ff047435 */ /* 0x000fc600000001ff */
[----:B------:R-:W-:Y:S01]  /*0310*/  @!P3 FMUL R16, R16, 16777216 ;  /* 0x4b8000001010b820 */ /* 0x000fe20000400000 */
[----:B------:R-:W-:-:S05]  /*0320*/  @P2 FMUL R17, R17, 0.25 ;  /* 0x3e80000011112820 */ /* 0x000fca0000400000 */
[----:B------:R-:W1:Y:S01]  /*0330*/  MUFU.RCP R16, R16 ;  /* 0x0000001000107308 */ /* 0x000e620000001000 */
[----:B------:R-:W-:Y:S01]  /*0340*/  @!P4 FMUL R17, R17, 16777216 ;  /* 0x4b8000001111c820 */ /* 0x000fe20000400000 */
[----:B------:R-:W-:-:S06]  /*0350*/  FSEL R5, R4, 1, P1 ;  /* 0x3f80000004057808 */ /* 0x000fcc0000800000 */
[----:B------:R-:W2:Y:S01]  /*0360*/  MUFU.RCP R17, R17 ;  /* 0x0000001100117308 */ /* 0x000ea20000001000 */
[----:B------:R-:W-:Y:S01]  /*0370*/  @!P3 FMUL R5, R5, 16777216 ;  /* 0x4b8000000505b820 */ /* 0x000fe20000400000 */
[----:B0-----:R-:W-:Y:S01]  /*0380*/  FSEL R6, R4, 1, P2 ;  /* 0x3f80000004067808 */ /* 0x001fe20001000000 */
[----:B-----5:R-:W-:Y:S02]  /*0390*/  FADD R2, -R11, R2 ;  /* 0x000000020b027221 */ /* 0x020fe40000000100 */
[----:B-1----:R-:W-:Y:S02]  /*03a0*/  FMUL R5, R16, R5 ;  /* 0x0000000510057220 */ /* 0x002fe40000400000 */
[----:B------:R-:W-:Y:S01]  /*03b0*/  @!P4 FMUL R6, R6, 16777216 ;  /* 0x4b8000000606c820 */ /* 0x000fe20000400000 */
[----:B---3--:R-:W-:Y:S01]  /*03c0*/  FADD R3, -R12, R3 ;  /* 0x000000030c037221 */ /* 0x008fe20000000100 */
[----:B------:R-:W-:Y:S02]  /*03d0*/  FMUL R5, R2, R5 ;  /* 0x0000000502057220 */ /* 0x000fe40000400000 */
[----:B--2---:R-:W-:-:S02]  /*03e0*/  FMUL R6, R17, R6 ;  /* 0x0000000611067220 */ /* 0x004fc40000400000 */
[----:B------:R-:W-:Y:S02]  /*03f0*/  FFMA R5, R5, R13, R10 ;  /* 0x0000000d05057223 */ /* 0x000fe4000000000a */
[----:B------:R-:W-:Y:S02]  /*0400*/  FMUL R3, R3, R6 ;  /* 0x0000000603037220 */ /* 0x000fe40000400000 */
[----:B------:R-:W-:Y:S02]  /*0410*/  FADD R2, RZ, -R5 ;  /* 0x80000005ff027221 */ /* 0x000fe40000000000 */
[----:B------:R-:W-:Y:S02]  /*0420*/  FFMA R14, R3, R15, R14 ;  /* 0x0000000f030e7223 */ /* 0x000fe4000000000e */
[----:B------:R-:W-:Y:S02]  /*0430*/  FMUL R3, R2, 1.4426950216293334961 ;  /* 0x3fb8aa3b02037820 */ /* 0x000fe40000400000 */
[----:B------:R-:W-:-:S04]  /*0440*/  FADD R2, RZ, -R14 ;  /* 0x8000000eff027221 */ /* 0x000fc80000000000 */
[----:B------:R-:W-:Y:S01]  /*0450*/  FMUL R6, R2, 1.4426950216293334961 ;  /* 0x3fb8aa3b02067820 */ /* 0x000fe20000400000 */
[----:B------:R-:W-:-:S04]  /*0460*/  FSETP.GEU.AND P1, PT, R3, -126, PT ;  /* 0xc2fc00000300780b */ /* 0x000fc80003f2e000 */
[----:B------:R-:W-:-:S09]  /*0470*/  FSETP.GEU.AND P2, PT, R6, -126, PT ;  /* 0xc2fc00000600780b */ /* 0x000fd20003f4e000 */
[----:B------:R-:W-:-:S04]  /*0480*/  @!P1 FMUL R3, R3, 0.5 ;  /* 0x3f00000003039820 */ /* 0x000fc80000400000 */
[----:B------:R-:W-:Y:S01]  /*0490*/  @!P2 FMUL R6, R6, 0.5 ;  /* 0x3f0000000606a820 */ /* 0x000fe20000400000 */
[----:B------:R-:W0:Y:S08]  /*04a0*/  MUFU.EX2 R2, R3 ;  /* 0x0000000300027308 */ /* 0x000e300000000800 */
[----:B------:R-:W1:Y:S01]  /*04b0*/  MUFU.EX2 R7, R6 ;  /* 0x0000000600077308 */ /* 0x000e620000000800 */
[----:B0-----:R-:W-:-:S04]  /*04c0*/  @!P1 FMUL R2, R2, R2 ;  /* 0x0000000202029220 */ /* 0x001fc80000400000 */
[----:B------:R-:W-:Y:S02]  /*04d0*/  FADD R8, R2, 1 ;  /* 0x3f80000002087421 */ /* 0x000fe40000000000 */
[----:B------:R-:W0:Y:S01]  /*04e0*/  LDC.64 R2, c[0x0][0x210] ;  /* 0x00008400ff027b82 */ /* 0x000e220000000a00 */
[----:B-1----:R-:W-:-:S04]  /*04f0*/  @!P2 FMUL R7, R7, R7 ;  /* 0x000000070707a220 */ /* 0x002fc80000400000 */
[----:B------:R-:W-:Y:S01]  /*0500*/  FADD R7, R7, 1 ;  /* 0x3f80000007077421 */ /* 0x000fe20000000000 */
[----:B------:R-:W-:-:S04]  /*0510*/  FSETP.GT.AND P1, PT, R8, 8.50705917302346158658e+37, PT ;  /* 0x7e8000000800780b */ /* 0x000fc80003f24000 */
[----:B------:R-:W-:-:S09]  /*0520*/  FSETP.GT.AND P2, PT, R7, 8.50705917302346158658e+37, PT ;  /* 0x7e8000000700780b */ /* 0x000fd20003f44000 */
[----:B------:R-:W-:-:S04]  /*0530*/  @P1 FMUL R8, R8, 0.25 ;  /* 0x3e80000008081820 */ /* 0x000fc80000400000 */
[----:B------:R-:W-:Y:S02]  /*0540*/  @P2 FMUL R7, R7, 0.25 ;  /* 0x3e80000007072820 */ /* 0x000fe40000400000 */
[----:B------:R-:W1:Y:S08]  /*0550*/  MUFU.RCP R8, R8 ;  /* 0x0000000800087308 */ /* 0x000e700000001000 */
[----:B------:R-:W2:Y:S01]  /*0560*/  MUFU.RCP R7, R7 ;  /* 0x0000000700077308 */ /* 0x000ea20000001000 */
[----:B------:R-:W-:-:S02]  /*0570*/  FSEL R9, R4, 1, P1 ;  /* 0x3f80000004097808 */ /* 0x000fc40000800000 */
[----:B------:R-:W-:-:S03]  /*0580*/  FSEL R6, R4, 1, P2 ;  /* 0x3f80000004067808 */ /* 0x000fc60001000000 */
[----:B-1----:R-:W-:Y:S01]  /*0590*/  FMUL R4, R8, R9 ;  /* 0x0000000908047220 */ /* 0x002fe20000400000 */
[----:B0-----:R-:W-:-:S04]  /*05a0*/  IMAD.WIDE R2, R0, 0x4, R2 ;  /* 0x0000000400027825 */ /* 0x001fc800078e0202 */
[----:B------:R-:W-:Y:S01]  /*05b0*/  FMUL R4, R5, R4 ;  /* 0x0000000405047220 */ /* 0x000fe20000400000 */
[----:B--2---:R-:W-:-:S04]  /*05c0*/  FMUL R9, R7, R6 ;  /* 0x0000000607097220 */ /* 0x004fc80000400000 */
[----:B------:R-:W-:Y:S01]  /*05d0*/  FMUL R5, R14, R9 ;  /* 0x000000090e057220 */ /* 0x000fe20000400000 */
[----:B------:R-:W-:Y:S06]  /*05e0*/  @P0 EXIT ;  /* 0x000000000000094d */ /* 0x000fec0003800000 */
[----:B------:R-:W-:Y:S01]  /*05f0*/  STG.E.64 desc[UR4][R2.64], R4 ;  /* 0x0000000402007986 */ /* 0x000fe2000c101b04 */
[----:B------:R-:W-:Y:S05]  /*0600*/  EXIT ;  /* 0x000000000000794d */ /* 0x000fea0003800000 */
.L_x_0:
[----:B------:R-:W-:-:S00]  /*0610*/  BRA `(.L_x_0) ;  /* 0xfffffffc00fc7947 */ /* 0x000fc0000383ffff */
[----:B------:R-:W-:-:S00]  /*0620*/  NOP ;  /* 0x0000000000007918 */ /* 0x000fc00000000000 */
        /* <DEDUP_REMOVED lines=13> */
.L_x_1:


//--------------------- .nv.global.init           --------------------------
	.section	.nv.global.init,"aw",@progbits
.nv.global.init:
	.type		_$_str,@object
	.size		_$_str,(_$_str_$_2 - _$_str)
_$_str:
        /*0000*/ 	.byte	0x5f, 0x5f, 0x43, 0x55, 0x44, 0x41, 0x5f, 0x46, 0x54, 0x5a, 0x00
	.type		_$_str_$_2,@object
	.size		_$_str_$_2,(.L_1 - _$_str_$_2)
_$_str_$_2:
        /*000b*/ 	.byte	0x5f, 0x5f, 0x43, 0x55, 0x44, 0x41, 0x5f, 0x50, 0x52, 0x45, 0x43, 0x5f, 0x53, 0x51, 0x52, 0x54
        /*001b*/ 	.byte	0x00
.L_1:


//--------------------- .nv.constant0.triton_poi_fused__native_batch_norm_legit_no_training_mul_sigmoid_10 --------------------------
	.section	.nv.constant0.triton_poi_fused__native_batch_norm_legit_no_training_mul_sigmoid_10,"a",@progbits
	.sectionflags	@""
	.align	4
.nv.constant0.triton_poi_fused__native_batch_norm_legit_no_training_mul_sigmoid_10:
	.zero		580
